//
// Generated by NVIDIA NVVM Compiler
//
// Compiler Build ID: CL-36424714
// Cuda compilation tools, release 13.0, V13.0.88
// Based on NVVM 20.0.0
//

.version 9.0
.target sm_100
.address_size 64

	// .globl	_Z11kernel_CA3DiPiS_

.visible .entry _Z11kernel_CA3DiPiS_(
	.param .u32 _Z11kernel_CA3DiPiS__param_0,
	.param .u64 .ptr .align 1 _Z11kernel_CA3DiPiS__param_1,
	.param .u64 .ptr .align 1 _Z11kernel_CA3DiPiS__param_2
)
{
	.reg .pred 	%p<10>;
	.reg .b32 	%r<122>;
	.reg .b64 	%rd<80>;

	ld.param.u32 	%r5, [_Z11kernel_CA3DiPiS__param_0];
	ld.param.u64 	%rd3, [_Z11kernel_CA3DiPiS__param_2];
	mov.u32 	%r6, %ctaid.x;
	mov.u32 	%r7, %ntid.x;
	mov.u32 	%r8, %tid.x;
	mad.lo.s32 	%r1, %r6, %r7, %r8;
	mov.u32 	%r9, %ctaid.y;
	mov.u32 	%r10, %ntid.y;
	mov.u32 	%r11, %tid.y;
	mad.lo.s32 	%r12, %r9, %r10, %r11;
	mov.u32 	%r13, %ctaid.z;
	mov.u32 	%r14, %ntid.z;
	mov.u32 	%r15, %tid.z;
	mad.lo.s32 	%r3, %r13, %r14, %r15;
	max.s32 	%r16, %r1, %r12;
	max.s32 	%r17, %r3, %r16;
	setp.ge.s32 	%p1, %r17, %r5;
	@%p1 bra 	$L__BB0_3;
	ld.param.u64 	%rd79, [_Z11kernel_CA3DiPiS__param_1];
	cvta.to.global.u64 	%rd4, %rd3;
	cvta.to.global.u64 	%rd5, %rd79;
	setp.eq.s32 	%p2, %r12, 0;
	selp.b32 	%r18, %r5, %r12, %p2;
	add.s32 	%r19, %r18, -1;
	add.s32 	%r20, %r12, 1;
	rem.u32 	%r21, %r20, %r5;
	setp.eq.s32 	%p3, %r1, 0;
	selp.b32 	%r22, %r5, %r1, %p3;
	add.s32 	%r23, %r1, 1;
	rem.s32 	%r24, %r23, %r5;
	setp.eq.s32 	%p4, %r3, 0;
	selp.b32 	%r25, %r5, %r3, %p4;
	add.s32 	%r26, %r25, -1;
	add.s32 	%r27, %r3, 1;
	rem.u32 	%r28, %r27, %r5;
	mul.lo.s32 	%r29, %r5, %r5;
	mul.lo.s32 	%r30, %r29, %r28;
	mul.lo.s32 	%r31, %r29, %r26;
	mul.lo.s32 	%r32, %r29, %r3;
	mul.lo.s32 	%r33, %r19, %r5;
	add.s32 	%r34, %r31, %r33;
	cvt.s64.s32 	%rd6, %r34;
	cvt.s64.s32 	%rd7, %r22;
	add.s64 	%rd8, %rd6, %rd7;
	shl.b64 	%rd9, %rd8, 2;
	add.s64 	%rd10, %rd5, %rd9;
	ld.global.u32 	%r35, [%rd10+-4];
	add.s32 	%r36, %r34, %r1;
	mul.wide.s32 	%rd11, %r36, 4;
	add.s64 	%rd12, %rd5, %rd11;
	ld.global.u32 	%r37, [%rd12];
	add.s32 	%r38, %r24, %r34;
	mul.wide.s32 	%rd13, %r38, 4;
	add.s64 	%rd14, %rd5, %rd13;
	ld.global.u32 	%r39, [%rd14];
	mul.lo.s32 	%r40, %r12, %r5;
	add.s32 	%r41, %r31, %r40;
	cvt.s64.s32 	%rd15, %r41;
	add.s64 	%rd16, %rd15, %rd7;
	shl.b64 	%rd17, %rd16, 2;
	add.s64 	%rd18, %rd5, %rd17;
	ld.global.u32 	%r42, [%rd18+-4];
	add.s32 	%r43, %r41, %r1;
	mul.wide.s32 	%rd19, %r43, 4;
	add.s64 	%rd20, %rd5, %rd19;
	ld.global.u32 	%r44, [%rd20];
	add.s32 	%r45, %r24, %r41;
	mul.wide.s32 	%rd21, %r45, 4;
	add.s64 	%rd22, %rd5, %rd21;
	ld.global.u32 	%r46, [%rd22];
	mul.lo.s32 	%r47, %r21, %r5;
	add.s32 	%r48, %r47, %r31;
	cvt.s64.s32 	%rd23, %r48;
	add.s64 	%rd24, %rd23, %rd7;
	shl.b64 	%rd25, %rd24, 2;
	add.s64 	%rd26, %rd5, %rd25;
	ld.global.u32 	%r49, [%rd26+-4];
	add.s32 	%r50, %r48, %r1;
	mul.wide.s32 	%rd27, %r50, 4;
	add.s64 	%rd28, %rd5, %rd27;
	ld.global.u32 	%r51, [%rd28];
	add.s32 	%r52, %r48, %r24;
	mul.wide.s32 	%rd29, %r52, 4;
	add.s64 	%rd30, %rd5, %rd29;
	ld.global.u32 	%r53, [%rd30];
	add.s32 	%r54, %r33, %r32;
	cvt.s64.s32 	%rd31, %r54;
	add.s64 	%rd32, %rd31, %rd7;
	shl.b64 	%rd33, %rd32, 2;
	add.s64 	%rd34, %rd5, %rd33;
	ld.global.u32 	%r55, [%rd34+-4];
	add.s32 	%r56, %r54, %r1;
	mul.wide.s32 	%rd35, %r56, 4;
	add.s64 	%rd36, %rd5, %rd35;
	ld.global.u32 	%r57, [%rd36];
	add.s32 	%r58, %r24, %r54;
	mul.wide.s32 	%rd37, %r58, 4;
	add.s64 	%rd38, %rd5, %rd37;
	ld.global.u32 	%r59, [%rd38];
	add.s32 	%r60, %r32, %r40;
	cvt.s64.s32 	%rd39, %r60;
	add.s64 	%rd40, %rd39, %rd7;
	shl.b64 	%rd41, %rd40, 2;
	add.s64 	%rd42, %rd5, %rd41;
	ld.global.u32 	%r61, [%rd42+-4];
	add.s32 	%r62, %r24, %r60;
	mul.wide.s32 	%rd43, %r62, 4;
	add.s64 	%rd44, %rd5, %rd43;
	ld.global.u32 	%r63, [%rd44];
	add.s32 	%r64, %r47, %r32;
	cvt.s64.s32 	%rd45, %r64;
	add.s64 	%rd46, %rd45, %rd7;
	shl.b64 	%rd47, %rd46, 2;
	add.s64 	%rd48, %rd5, %rd47;
	ld.global.u32 	%r65, [%rd48+-4];
	add.s32 	%r66, %r64, %r1;
	mul.wide.s32 	%rd49, %r66, 4;
	add.s64 	%rd50, %rd5, %rd49;
	ld.global.u32 	%r67, [%rd50];
	add.s32 	%r68, %r64, %r24;
	mul.wide.s32 	%rd51, %r68, 4;
	add.s64 	%rd52, %rd5, %rd51;
	ld.global.u32 	%r69, [%rd52];
	add.s32 	%r70, %r30, %r33;
	cvt.s64.s32 	%rd53, %r70;
	add.s64 	%rd54, %rd53, %rd7;
	shl.b64 	%rd55, %rd54, 2;
	add.s64 	%rd56, %rd5, %rd55;
	ld.global.u32 	%r71, [%rd56+-4];
	add.s32 	%r72, %r70, %r1;
	mul.wide.s32 	%rd57, %r72, 4;
	add.s64 	%rd58, %rd5, %rd57;
	ld.global.u32 	%r73, [%rd58];
	add.s32 	%r74, %r70, %r24;
	mul.wide.s32 	%rd59, %r74, 4;
	add.s64 	%rd60, %rd5, %rd59;
	ld.global.u32 	%r75, [%rd60];
	add.s32 	%r76, %r30, %r40;
	cvt.s64.s32 	%rd61, %r76;
	add.s64 	%rd62, %rd61, %rd7;
	shl.b64 	%rd63, %rd62, 2;
	add.s64 	%rd64, %rd5, %rd63;
	ld.global.u32 	%r77, [%rd64+-4];
	add.s32 	%r78, %r76, %r1;
	mul.wide.s32 	%rd65, %r78, 4;
	add.s64 	%rd66, %rd5, %rd65;
	ld.global.u32 	%r79, [%rd66];
	add.s32 	%r80, %r76, %r24;
	mul.wide.s32 	%rd67, %r80, 4;
	add.s64 	%rd68, %rd5, %rd67;
	ld.global.u32 	%r81, [%rd68];
	add.s32 	%r82, %r30, %r47;
	cvt.s64.s32 	%rd69, %r82;
	add.s64 	%rd70, %rd69, %rd7;
	shl.b64 	%rd71, %rd70, 2;
	add.s64 	%rd72, %rd5, %rd71;
	ld.global.u32 	%r83, [%rd72+-4];
	add.s32 	%r84, %r82, %r1;
	mul.wide.s32 	%rd73, %r84, 4;
	add.s64 	%rd74, %rd5, %rd73;
	ld.global.u32 	%r85, [%rd74];
	add.s32 	%r86, %r82, %r24;
	mul.wide.s32 	%rd75, %r86, 4;
	add.s64 	%rd76, %rd5, %rd75;
	ld.global.u32 	%r87, [%rd76];
	add.s32 	%r88, %r37, %r35;
	add.s32 	%r89, %r88, %r39;
	add.s32 	%r90, %r89, %r42;
	add.s32 	%r91, %r90, %r44;
	add.s32 	%r92, %r91, %r46;
	add.s32 	%r93, %r92, %r49;
	add.s32 	%r94, %r93, %r51;
	add.s32 	%r95, %r94, %r53;
	add.s32 	%r96, %r95, %r55;
	add.s32 	%r97, %r96, %r57;
	add.s32 	%r98, %r97, %r59;
	add.s32 	%r99, %r98, %r61;
	add.s32 	%r100, %r99, %r63;
	add.s32 	%r101, %r100, %r65;
	add.s32 	%r102, %r101, %r67;
	add.s32 	%r103, %r102, %r69;
	add.s32 	%r104, %r103, %r71;
	add.s32 	%r105, %r104, %r73;
	add.s32 	%r106, %r105, %r75;
	add.s32 	%r107, %r106, %r77;
	add.s32 	%r108, %r107, %r79;
	add.s32 	%r109, %r108, %r81;
	add.s32 	%r110, %r109, %r83;
	add.s32 	%r111, %r110, %r85;
	add.s32 	%r112, %r111, %r87;
	add.s32 	%r113, %r60, %r1;
	mul.wide.s32 	%rd77, %r113, 4;
	add.s64 	%rd78, %rd5, %rd77;
	ld.global.u32 	%r114, [%rd78];
	add.s64 	%rd1, %rd4, %rd77;
	mov.b32 	%r115, 0;
	st.global.u32 	[%rd1], %r115;
	setp.eq.s32 	%p5, %r114, 0;
	and.b32  	%r116, %r112, -2;
	setp.eq.s32 	%p6, %r116, 2;
	setp.eq.s32 	%p7, %r112, 3;
	selp.u32 	%r117, -1, 0, %p7;
	selp.u32 	%r118, -1, 0, %p6;
	selp.b32 	%r119, %r117, %r118, %p5;
	and.b32  	%r120, %r119, 1;
	setp.eq.b32 	%p8, %r120, 1;
	not.pred 	%p9, %p8;
	@%p9 bra 	$L__BB0_3;
	mov.b32 	%r121, 1;
	st.global.u32 	[%rd1], %r121;
$L__BB0_3:
	ret;

}


// ===== COMPILED SASS (sm_100) =====

	.target	sm_100

	.elftype	@"ET_EXEC"


//--------------------- .note.nv.tkinfo           --------------------------
	.section	.note.nv.tkinfo,"",@"SHT_NOTE"
	.sectionflags	@"SHF_NOTE_NV_TKINFO"
	.tkinfo
        /*0018*/ 	.word	0x00000002
        /*0030*/ 	.string	""
        /*0030*/ 	.string	"ptxas"
        /*0030*/ 	.string	"Cuda compilation tools, release 13.0, V13.0.88"
        /*0030*/ 	.string	"Build cuda_13.0.r13.0/compiler.36424714_0"
        /*0030*/ 	.string	"-arch sm_100 -m 64 "



//--------------------- .note.nv.cuinfo           --------------------------
	.section	.note.nv.cuinfo,"",@"SHT_NOTE"
	.sectionflags	@"SHF_NOTE_NV_CUINFO"
        /*0018*/ 	.short	0x0002
        /*001a*/ 	.short	0x0064
        /*001c*/ 	.short	0x0082
	.zero		2


//--------------------- .nv.info                  --------------------------
	.section	.nv.info,"",@"SHT_CUDA_INFO"
	.align	4


	//----- nvinfo : EIATTR_REGCOUNT
	.align		4
        /*0000*/ 	.byte	0x04, 0x2f
        /*0002*/ 	.short	(.L_1 - .L_0)
	.align		4
.L_0:
        /*0004*/ 	.word	index@(_Z11kernel_CA3DiPiS_)
        /*0008*/ 	.word	0x00000020


	//----- nvinfo : EIATTR_FRAME_SIZE
	.align		4
.L_1:
        /*000c*/ 	.byte	0x04, 0x11
        /*000e*/ 	.short	(.L_3 - .L_2)
	.align		4
.L_2:
        /*0010*/ 	.word	index@(_Z11kernel_CA3DiPiS_)
        /*0014*/ 	.word	0x00000000


	//----- nvinfo : EIATTR_MIN_STACK_SIZE
	.align		4
.L_3:
        /*0018*/ 	.byte	0x04, 0x12
        /*001a*/ 	.short	(.L_5 - .L_4)
	.align		4
.L_4:
        /*001c*/ 	.word	index@(_Z11kernel_CA3DiPiS_)
        /*0020*/ 	.word	0x00000000
.L_5:


//--------------------- .nv.compat                --------------------------
	.section	.nv.compat,"",@"SHT_CUDA_COMPAT_INFO"
	.align	4
        /*0000*/ 	.byte	0x02, 0x09, 0x00, 0x00, 0x02, 0x02, 0x01, 0x00, 0x02, 0x05, 0x05, 0x00, 0x03, 0x07, 0x01, 0x01
        /*0010*/ 	.byte	0x02, 0x03, 0x00, 0x00, 0x02, 0x06, 0x01, 0x00, 0x04, 0x0b, 0x08, 0x00, 0x09, 0x00, 0x00, 0x00
        /*0020*/ 	.byte	0x00, 0x00, 0x00, 0x00


//--------------------- .nv.info._Z11kernel_CA3DiPiS_ --------------------------
	.section	.nv.info._Z11kernel_CA3DiPiS_,"",@"SHT_CUDA_INFO"
	.sectionflags	@""
	.align	4


	//----- nvinfo : EIATTR_CUDA_API_VERSION
	.align		4
        /*0000*/ 	.byte	0x04, 0x37
        /*0002*/ 	.short	(.L_7 - .L_6)
.L_6:
        /*0004*/ 	.word	0x00000082


	//----- nvinfo : EIATTR_KPARAM_INFO
	.align		4
.L_7:
        /*0008*/ 	.byte	0x04, 0x17
        /*000a*/ 	.short	(.L_9 - .L_8)
.L_8:
        /*000c*/ 	.word	0x00000000
        /*0010*/ 	.short	0x0002
        /*0012*/ 	.short	0x0010
        /*0014*/ 	.byte	0x00, 0xf5, 0x21, 0x00


	//----- nvinfo : EIATTR_KPARAM_INFO
	.align		4
.L_9:
        /*0018*/ 	.byte	0x04, 0x17
        /*001a*/ 	.short	(.L_11 - .L_10)
.L_10:
        /*001c*/ 	.word	0x00000000
        /*0020*/ 	.short	0x0001
        /*0022*/ 	.short	0x0008
        /*0024*/ 	.byte	0x00, 0xf5, 0x21, 0x00


	//----- nvinfo : EIATTR_KPARAM_INFO
	.align		4
.L_11:
        /*0028*/ 	.byte	0x04, 0x17
        /*002a*/ 	.short	(.L_13 - .L_12)
.L_12:
        /*002c*/ 	.word	0x00000000
        /*0030*/ 	.short	0x0000
        /*0032*/ 	.short	0x0000
        /*0034*/ 	.byte	0x00, 0xf0, 0x11, 0x00


	//----- nvinfo : EIATTR_SPARSE_MMA_MASK
	.align		4
.L_13:
        /*0038*/ 	.byte	0x03, 0x50
        /*003a*/ 	.short	0x0000


	//----- nvinfo : EIATTR_MAXREG_COUNT
	.align		4
        /*003c*/ 	.byte	0x03, 0x1b
        /*003e*/ 	.short	0x00ff


	//----- nvinfo : EIATTR_MERCURY_ISA_VERSION
	.align		4
        /*0040*/ 	.byte	0x03, 0x5f
        /*0042*/ 	.short	0x0101


	//----- nvinfo : EIATTR_VRC_CTA_INIT_COUNT
	.align		4
        /*0044*/ 	.byte	0x02, 0x4a
	.zero		1
	.zero		1


	//----- nvinfo : EIATTR_EXIT_INSTR_OFFSETS
	.align		4
        /*0048*/ 	.byte	0x04, 0x1c
        /*004a*/ 	.short	(.L_15 - .L_14)


	//   ....[0]....
.L_14:
        /*004c*/ 	.word	0x00000100


	//   ....[1]....
        /*0050*/ 	.word	0x00000d90


	//   ....[2]....
        /*0054*/ 	.word	0x00000dc0


	//----- nvinfo : EIATTR_CBANK_PARAM_SIZE
	.align		4
.L_15:
        /*0058*/ 	.byte	0x03, 0x19
        /*005a*/ 	.short	0x0018


	//----- nvinfo : EIATTR_PARAM_CBANK
	.align		4
        /*005c*/ 	.byte	0x04, 0x0a
        /*005e*/ 	.short	(.L_17 - .L_16)
	.align		4
.L_16:
        /*0060*/ 	.word	index@(.nv.constant0._Z11kernel_CA3DiPiS_)
        /*0064*/ 	.short	0x0380
        /*0066*/ 	.short	0x0018


	//----- nvinfo : EIATTR_SW_WAR
	.align		4
.L_17:
        /*0068*/ 	.byte	0x04, 0x36
        /*006a*/ 	.short	(.L_19 - .L_18)
.L_18:
        /*006c*/ 	.word	0x00000008
.L_19:


//--------------------- .nv.callgraph             --------------------------
	.section	.nv.callgraph,"",@"SHT_CUDA_CALLGRAPH"
	.align	4
	.sectionentsize	8
	.align		4
        /*0000*/ 	.word	0x00000000
	.align		4
        /*0004*/ 	.word	0xffffffff
	.align		4
        /*0008*/ 	.word	0x00000000
	.align		4
        /*000c*/ 	.word	0xfffffffe
	.align		4
        /*0010*/ 	.word	0x00000000
	.align		4
        /*0014*/ 	.word	0xfffffffd
	.align		4
        /*0018*/ 	.word	0x00000000
	.align		4
        /*001c*/ 	.word	0xfffffffc


//--------------------- .text._Z11kernel_CA3DiPiS_ --------------------------
	.section	.text._Z11kernel_CA3DiPiS_,"ax",@progbits
	.align	128
        .global         _Z11kernel_CA3DiPiS_
        .type           _Z11kernel_CA3DiPiS_,@function
        .size           _Z11kernel_CA3DiPiS_,(.L_x_1 - _Z11kernel_CA3DiPiS_)
        .other          _Z11kernel_CA3DiPiS_,@"STO_CUDA_ENTRY STV_DEFAULT"
_Z11kernel_CA3DiPiS_:
.text._Z11kernel_CA3DiPiS_:
[----:B------:R-:W-:Y:S01]  /*0000*/  LDC R1, c[0x0][0x37c] ;  /* 0x0000df00ff017b82 */ /* 0x000fe20000000800 */
[----:B------:R-:W0:Y:S07]  /*0010*/  S2R R2, SR_TID.X ;  /* 0x0000000000027919 */ /* 0x000e2e0000002100 */
[----:B------:R-:W0:Y:S01]  /*0020*/  LDC R9, c[0x0][0x360] ;  /* 0x0000d800ff097b82 */ /* 0x000e220000000800 */
[----:B------:R-:W1:Y:S01]  /*0030*/  S2R R4, SR_TID.Y ;  /* 0x0000000000047919 */ /* 0x000e620000002200 */
[----:B------:R-:W2:Y:S06]  /*0040*/  S2R R6, SR_TID.Z ;  /* 0x0000000000067919 */ /* 0x000eac0000002300 */
[----:B------:R-:W1:Y:S08]  /*0050*/  LDC R27, c[0x0][0x364] ;  /* 0x0000d900ff1b7b82 */ /* 0x000e700000000800 */
[----:B------:R-:W0:Y:S08]  /*0060*/  S2UR UR4, SR_CTAID.X ;  /* 0x00000000000479c3 */ /* 0x000e300000002500 */
[----:B------:R-:W1:Y:S08]  /*0070*/  S2UR UR5, SR_CTAID.Y ;  /* 0x00000000000579c3 */ /* 0x000e700000002600 */
[----:B------:R-:W2:Y:S08]  /*0080*/  S2UR UR6, SR_CTAID.Z ;  /* 0x00000000000679c3 */ /* 0x000eb00000002700 */
[----:B------:R-:W2:Y:S01]  /*0090*/  LDC R11, c[0x0][0x368] ;  /* 0x0000da00ff0b7b82 */ /* 0x000ea20000000800 */
[----:B0-----:R-:W-:-:S07]  /*00a0*/  IMAD R9, R9, UR4, R2 ;  /* 0x0000000409097c24 */ /* 0x001fce000f8e0202 */
[----:B------:R-:W0:Y:S01]  /*00b0*/  LDC R0, c[0x0][0x380] ;  /* 0x0000e000ff007b82 */ /* 0x000e220000000800 */
[----:B-1----:R-:W-:Y:S02]  /*00c0*/  IMAD R27, R27, UR5, R4 ;  /* 0x000000051b1b7c24 */ /* 0x002fe4000f8e0204 */
[----:B--2---:R-:W-:-:S05]  /*00d0*/  IMAD R11, R11, UR6, R6 ;  /* 0x000000060b0b7c24 */ /* 0x004fca000f8e0206 */
[----:B------:R-:W-:-:S04]  /*00e0*/  VIMNMX3 R3, R9, R27, R11, !PT ;  /* 0x0000001b0903720f */ /* 0x000fc8000780010b */
[----:B0-----:R-:W-:-:S13]  /*00f0*/  ISETP.GE.AND P0, PT, R3, R0, PT ;  /* 0x000000000300720c */ /* 0x001fda0003f06270 */
[----:B------:R-:W-:Y:S05]  /*0100*/  @P0 EXIT ;  /* 0x000000000000094d */ /* 0x000fea0003800000 */
[----:B------:R-:W0:Y:S01]  /*0110*/  I2F.U32.RP R6, R0 ;  /* 0x0000000000067306 */ /* 0x000e220000209000 */
[----:B------:R-:W-:Y:S01]  /*0120*/  IABS R2, R0 ;  /* 0x0000000000027213 */ /* 0x000fe20000000000 */
[----:B------:R-:W-:Y:S01]  /*0130*/  VIADD R3, R9, 0x1 ;  /* 0x0000000109037836 */ /* 0x000fe20000000000 */
[----:B------:R-:W-:Y:S01]  /*0140*/  ISETP.NE.AND P0, PT, R27, RZ, PT ;  /* 0x000000ff1b00720c */ /* 0x000fe20003f05270 */
[----:B------:R-:W1:Y:S01]  /*0150*/  LDCU.64 UR6, c[0x0][0x388] ;  /* 0x00007100ff0677ac */ /* 0x000e620008000a00 */
[----:B------:R-:W-:Y:S02]  /*0160*/  ISETP.NE.AND P1, PT, R11, RZ, PT ;  /* 0x000000ff0b00720c */ /* 0x000fe40003f25270 */
[----:B------:R-:W-:Y:S01]  /*0170*/  IABS R19, R3 ;  /* 0x0000000300137213 */ /* 0x000fe20000000000 */
[----:B------:R-:W2:Y:S01]  /*0180*/  I2F.RP R7, R2 ;  /* 0x0000000200077306 */ /* 0x000ea20000209400 */
[----:B------:R-:W3:Y:S07]  /*0190*/  LDCU.64 UR4, c[0x0][0x358] ;  /* 0x00006b00ff0477ac */ /* 0x000eee0008000a00 */
[----:B0-----:R-:W0:Y:S08]  /*01a0*/  MUFU.RCP R6, R6 ;  /* 0x0000000600067308 */ /* 0x001e300000001000 */
[----:B--2---:R-:W2:Y:S01]  /*01b0*/  MUFU.RCP R7, R7 ;  /* 0x0000000700077308 */ /* 0x004ea20000001000 */
[----:B0-----:R-:W-:-:S02]  /*01c0*/  VIADD R28, R6, 0xffffffe ;  /* 0x0ffffffe061c7836 */ /* 0x001fc40000000000 */
[----:B------:R-:W-:-:S05]  /*01d0*/  IMAD R6, R0, R0, RZ ;  /* 0x0000000000067224 */ /* 0x000fca00078e02ff */
[----:B------:R0:W4:Y:S01]  /*01e0*/  F2I.FTZ.U32.TRUNC.NTZ R29, R28 ;  /* 0x0000001c001d7305 */ /* 0x000122000021f000 */
[----:B--2---:R-:W-:Y:S02]  /*01f0*/  VIADD R4, R7, 0xffffffe ;  /* 0x0ffffffe07047836 */ /* 0x004fe40000000000 */
[----:B------:R-:W-:-:S05]  /*0200*/  VIADD R7, R27, 0x1 ;  /* 0x000000011b077836 */ /* 0x000fca0000000000 */
[----:B------:R2:W5:Y:S01]  /*0210*/  F2I.FTZ.U32.TRUNC.NTZ R5, R4 ;  /* 0x0000000400057305 */ /* 0x000562000021f000 */
[----:B0-----:R-:W-:Y:S02]  /*0220*/  IMAD.MOV.U32 R28, RZ, RZ, RZ ;  /* 0x000000ffff1c7224 */ /* 0x001fe400078e00ff */
[----:B----4-:R-:W-:Y:S02]  /*0230*/  IMAD.MOV R13, RZ, RZ, -R29 ;  /* 0x000000ffff0d7224 */ /* 0x010fe400078e0a1d */
[----:B--2---:R-:W-:Y:S02]  /*0240*/  IMAD.MOV.U32 R4, RZ, RZ, RZ ;  /* 0x000000ffff047224 */ /* 0x004fe400078e00ff */
[----:B------:R-:W-:Y:S02]  /*0250*/  IMAD R13, R13, R0, RZ ;  /* 0x000000000d0d7224 */ /* 0x000fe400078e02ff */
[----:B-----5:R-:W-:Y:S02]  /*0260*/  IMAD.MOV R15, RZ, RZ, -R5 ;  /* 0x000000ffff0f7224 */ /* 0x020fe400078e0a05 */
[----:B------:R-:W-:-:S02]  /*0270*/  IMAD.HI.U32 R28, R29, R13, R28 ;  /* 0x0000000d1d1c7227 */ /* 0x000fc400078e001c */
[----:B------:R-:W0:Y:S02]  /*0280*/  LDC.64 R12, c[0x0][0x388] ;  /* 0x0000e200ff0c7b82 */ /* 0x000e240000000a00 */
[----:B------:R-:W-:-:S04]  /*0290*/  IMAD R15, R15, R2, RZ ;  /* 0x000000020f0f7224 */ /* 0x000fc800078e02ff */
[----:B------:R-:W-:-:S04]  /*02a0*/  IMAD.HI.U32 R5, R5, R15, R4 ;  /* 0x0000000f05057227 */ /* 0x000fc800078e0004 */
[----:B------:R-:W-:-:S04]  /*02b0*/  IMAD.HI.U32 R4, R28, R7, RZ ;  /* 0x000000071c047227 */ /* 0x000fc800078e00ff */
[----:B------:R-:W-:Y:S01]  /*02c0*/  IMAD.HI.U32 R5, R5, R19, RZ ;  /* 0x0000001305057227 */ /* 0x000fe200078e00ff */
[----:B------:R-:W-:-:S03]  /*02d0*/  IADD3 R4, PT, PT, -R4, RZ, RZ ;  /* 0x000000ff04047210 */ /* 0x000fc60007ffe1ff */
[----:B------:R-:W-:Y:S02]  /*02e0*/  IMAD.MOV R5, RZ, RZ, -R5 ;  /* 0x000000ffff057224 */ /* 0x000fe400078e0a05 */
[----:B------:R-:W-:Y:S01]  /*02f0*/  IMAD R15, R0, R4, R7 ;  /* 0x00000004000f7224 */ /* 0x000fe200078e0207 */
[-C--:B------:R-:W-:Y:S01]  /*0300*/  SEL R4, R27, R0.reuse, P0 ;  /* 0x000000001b047207 */ /* 0x080fe20000000000 */
[----:B------:R-:W-:Y:S01]  /*0310*/  IMAD R19, R2, R5, R19 ;  /* 0x0000000502137224 */ /* 0x000fe200078e0213 */
[-C--:B------:R-:W-:Y:S01]  /*0320*/  SEL R5, R11, R0.reuse, P1 ;  /* 0x000000000b057207 */ /* 0x080fe20000800000 */
[-C--:B------:R-:W-:Y:S01]  /*0330*/  IMAD R27, R27, R0.reuse, RZ ;  /* 0x000000001b1b7224 */ /* 0x080fe200078e02ff */
[-C--:B------:R-:W-:Y:S01]  /*0340*/  ISETP.GE.U32.AND P0, PT, R15, R0.reuse, PT ;  /* 0x000000000f00720c */ /* 0x080fe20003f06070 */
[----:B------:R-:W-:Y:S01]  /*0350*/  VIADD R29, R4, 0xffffffff ;  /* 0xffffffff041d7836 */ /* 0x000fe20000000000 */
[----:B------:R-:W-:Y:S01]  /*0360*/  ISETP.GT.U32.AND P2, PT, R2, R19, PT ;  /* 0x000000130200720c */ /* 0x000fe20003f44070 */
[----:B------:R-:W-:Y:S01]  /*0370*/  VIADD R21, R5, 0xffffffff ;  /* 0xffffffff05157836 */ /* 0x000fe20000000000 */
[----:B------:R-:W-:Y:S01]  /*0380*/  ISETP.NE.AND P1, PT, R9, RZ, PT ;  /* 0x000000ff0900720c */ /* 0x000fe20003f25270 */
[----:B------:R-:W-:-:S02]  /*0390*/  IMAD R29, R29, R0, RZ ;  /* 0x000000001d1d7224 */ /* 0x000fc400078e02ff */
[----:B------:R-:W-:Y:S01]  /*03a0*/  IMAD R22, R21, R6, RZ ;  /* 0x0000000615167224 */ /* 0x000fe200078e02ff */
[----:B------:R-:W-:Y:S01]  /*03b0*/  SEL R8, R9, R0, P1 ;  /* 0x0000000009087207 */ /* 0x000fe20000800000 */
[----:B------:R-:W-:Y:S01]  /*03c0*/  IMAD R14, R21, R6, R29 ;  /* 0x00000006150e7224 */ /* 0x000fe200078e021d */
[----:B------:R-:W-:Y:S02]  /*03d0*/  ISETP.GE.AND P1, PT, R3, RZ, PT ;  /* 0x000000ff0300720c */ /* 0x000fe40003f26270 */
[----:B------:R-:W-:Y:S01]  /*03e0*/  SHF.R.S32.HI R5, RZ, 0x1f, R8 ;  /* 0x0000001fff057819 */ /* 0x000fe20000011408 */
[----:B------:R-:W-:Y:S01]  /*03f0*/  @P0 IMAD.IADD R15, R15, 0x1, -R0 ;  /* 0x000000010f0f0824 */ /* 0x000fe200078e0a00 */
[----:B------:R-:W-:Y:S01]  /*0400*/  IADD3 R4, P0, PT, R8, R14, RZ ;  /* 0x0000000e08047210 */ /* 0x000fe20007f1e0ff */
[----:B------:R-:W-:-:S03]  /*0410*/  @!P2 IMAD.IADD R19, R19, 0x1, -R2 ;  /* 0x000000011313a824 */ /* 0x000fc600078e0a02 */
[----:B------:R-:W-:Y:S02]  /*0420*/  ISETP.GE.U32.AND P2, PT, R15, R0, PT ;  /* 0x000000000f00720c */ /* 0x000fe40003f46070 */
[----:B------:R-:W-:Y:S02]  /*0430*/  ISETP.GT.U32.AND P3, PT, R2, R19, PT ;  /* 0x000000130200720c */ /* 0x000fe40003f64070 */
[----:B------:R-:W-:Y:S02]  /*0440*/  LEA.HI.X.SX32 R7, R14, R5, 0x1, P0 ;  /* 0x000000050e077211 */ /* 0x000fe400000f0eff */
[----:B-1----:R-:W-:-:S04]  /*0450*/  LEA R16, P0, R4, UR6, 0x2 ;  /* 0x0000000604107c11 */ /* 0x002fc8000f8010ff */
[----:B------:R-:W-:Y:S01]  /*0460*/  LEA.HI.X R17, R4, UR7, R7, 0x2, P0 ;  /* 0x0000000704117c11 */ /* 0x000fe200080f1407 */
[----:B------:R-:W-:Y:S01]  /*0470*/  IMAD R7, R21, R6, R27 ;  /* 0x0000000615077224 */ /* 0x000fe200078e021b */
[----:B------:R-:W-:Y:S01]  /*0480*/  ISETP.NE.U32.AND P0, PT, R0, RZ, PT ;  /* 0x000000ff0000720c */ /* 0x000fe20003f05070 */
[----:B------:R-:W-:Y:S01]  /*0490*/  @P2 IMAD.IADD R15, R15, 0x1, -R0 ;  /* 0x000000010f0f2824 */ /* 0x000fe200078e0a00 */
[----:B------:R-:W-:Y:S02]  /*04a0*/  LOP3.LUT R4, RZ, R0, RZ, 0x33, !PT ;  /* 0x00000000ff047212 */ /* 0x000fe400078e33ff */
[----:B------:R-:W-:Y:S02]  /*04b0*/  @!P3 IADD3 R19, PT, PT, R19, -R2, RZ ;  /* 0x800000021313b210 */ /* 0x000fe40007ffe0ff */
[----:B------:R-:W-:Y:S01]  /*04c0*/  SEL R3, R4, R15, !P0 ;  /* 0x0000000f04037207 */ /* 0x000fe20004000000 */
[----:B------:R-:W-:Y:S01]  /*04d0*/  IMAD.IADD R25, R9, 0x1, R14 ;  /* 0x0000000109197824 */ /* 0x000fe200078e020e */
[----:B------:R-:W-:Y:S01]  /*04e0*/  ISETP.NE.AND P2, PT, R0, RZ, PT ;  /* 0x000000ff0000720c */ /* 0x000fe20003f45270 */
[----:B------:R-:W-:Y:S01]  /*04f0*/  @!P1 IMAD.MOV R19, RZ, RZ, -R19 ;  /* 0x000000ffff139224 */ /* 0x000fe200078e0a13 */
[----:B------:R-:W-:Y:S01]  /*0500*/  IADD3 R15, P3, PT, R8, R7, RZ ;  /* 0x00000007080f7210 */ /* 0x000fe20007f7e0ff */
[----:B------:R-:W-:Y:S01]  /*0510*/  IMAD R22, R3, R0, R22 ;  /* 0x0000000003167224 */ /* 0x000fe200078e0216 */
[----:B---3--:R1:W2:Y:S01]  /*0520*/  LDG.E R2, desc[UR4][R16.64+-0x4] ;  /* 0xfffffc0410027981 */ /* 0x0082a2000c1e1900 */
[----:B0-----:R-:W-:Y:S01]  /*0530*/  IMAD.WIDE R24, R25, 0x4, R12 ;  /* 0x0000000419187825 */ /* 0x001fe200078e020c */
[----:B------:R-:W-:-:S02]  /*0540*/  SEL R10, R4, R19, !P2 ;  /* 0x00000013040a7207 */ /* 0x000fc40005000000 */
[----:B------:R-:W-:Y:S02]  /*0550*/  IADD3 R21, P2, PT, R8, R22, RZ ;  /* 0x0000001608157210 */ /* 0x000fe40007f5e0ff */
[-C--:B------:R-:W-:Y:S01]  /*0560*/  LEA.HI.X.SX32 R20, R7, R5.reuse, 0x1, P3 ;  /* 0x0000000507147211 */ /* 0x080fe200018f0eff */
[----:B------:R-:W-:Y:S01]  /*0570*/  IMAD.IADD R23, R10, 0x1, R14 ;  /* 0x000000010a177824 */ /* 0x000fe200078e020e */
[----:B------:R-:W-:Y:S02]  /*0580*/  LEA R18, P1, R15, UR6, 0x2 ;  /* 0x000000060f127c11 */ /* 0x000fe4000f8210ff */
[----:B------:R-:W-:Y:S02]  /*0590*/  LEA.HI.X.SX32 R26, R22, R5, 0x1, P2 ;  /* 0x00000005161a7211 */ /* 0x000fe400010f0eff */
[----:B------:R-:W-:Y:S02]  /*05a0*/  LEA R14, P2, R21, UR6, 0x2 ;  /* 0x00000006150e7c11 */ /* 0x000fe4000f8410ff */
[----:B------:R-:W-:Y:S01]  /*05b0*/  LEA.HI.X R19, R15, UR7, R20, 0x2, P1 ;  /* 0x000000070f137c11 */ /* 0x000fe200088f1414 */
[----:B-1----:R-:W-:Y:S01]  /*05c0*/  IMAD.IADD R17, R9, 0x1, R7 ;  /* 0x0000000109117824 */ /* 0x002fe200078e0207 */
[----:B------:R-:W-:-:S02]  /*05d0*/  LEA.HI.X R15, R21, UR7, R26, 0x2, P2 ;  /* 0x00000007150f7c11 */ /* 0x000fc400090f141a */
[----:B------:R0:W2:Y:S01]  /*05e0*/  LDG.E R26, desc[UR4][R24.64] ;  /* 0x00000004181a7981 */ /* 0x0000a2000c1e1900 */
[----:B------:R-:W-:-:S03]  /*05f0*/  IMAD.WIDE R16, R17, 0x4, R12 ;  /* 0x0000000411107825 */ /* 0x000fc600078e020c */
[----:B------:R-:W3:Y:S01]  /*0600*/  LDG.E R18, desc[UR4][R18.64+-0x4] ;  /* 0xfffffc0412127981 */ /* 0x000ee2000c1e1900 */
[----:B------:R-:W-:-:S03]  /*0610*/  IMAD.IADD R21, R10, 0x1, R7 ;  /* 0x000000010a157824 */ /* 0x000fc600078e0207 */
[----:B------:R-:W3:Y:S01]  /*0620*/  LDG.E R17, desc[UR4][R16.64] ;  /* 0x0000000410117981 */ /* 0x000ee2000c1e1900 */
[----:B0-----:R-:W-:-:S03]  /*0630*/  IMAD.WIDE R24, R23, 0x4, R12 ;  /* 0x0000000417187825 */ /* 0x001fc600078e020c */
[----:B------:R-:W4:Y:S04]  /*0640*/  LDG.E R14, desc[UR4][R14.64+-0x4] ;  /* 0xfffffc040e0e7981 */ /* 0x000f28000c1e1900 */
[----:B------:R0:W2:Y:S01]  /*0650*/  LDG.E R7, desc[UR4][R24.64] ;  /* 0x0000000418077981 */ /* 0x0000a2000c1e1900 */
[----:B------:R-:W-:-:S04]  /*0660*/  IMAD.WIDE R20, R21, 0x4, R12 ;  /* 0x0000000415147825 */ /* 0x000fc800078e020c */
[----:B------:R-:W-:Y:S02]  /*0670*/  IMAD.IADD R23, R9, 0x1, R22 ;  /* 0x0000000109177824 */ /* 0x000fe400078e0216 */
[----:B------:R1:W4:Y:S01]  /*0680*/  LDG.E R21, desc[UR4][R20.64] ;  /* 0x0000000414157981 */ /* 0x000322000c1e1900 */
[----:B0-----:R-:W-:Y:S01]  /*0690*/  IADD3 R25, PT, PT, R10, R22, RZ ;  /* 0x000000160a197210 */ /* 0x001fe20007ffe0ff */
[----:B------:R-:W-:-:S04]  /*06a0*/  IMAD.WIDE R22, R23, 0x4, R12 ;  /* 0x0000000417167825 */ /* 0x000fc800078e020c */
[----:B------:R-:W-:Y:S01]  /*06b0*/  IMAD.WIDE R24, R25, 0x4, R12 ;  /* 0x0000000419187825 */ /* 0x000fe200078e020c */
[----:B------:R0:W5:Y:S04]  /*06c0*/  LDG.E R15, desc[UR4][R22.64] ;  /* 0x00000004160f7981 */ /* 0x000168000c1e1900 */
[----:B------:R0:W5:Y:S01]  /*06d0*/  LDG.E R16, desc[UR4][R24.64] ;  /* 0x0000000418107981 */ /* 0x000162000c1e1900 */
[----:B------:R-:W-:-:S04]  /*06e0*/  VIADD R19, R11, 0x1 ;  /* 0x000000010b137836 */ /* 0x000fc80000000000 */
[----:B------:R-:W-:-:S04]  /*06f0*/  IMAD.HI.U32 R28, R28, R19, RZ ;  /* 0x000000131c1c7227 */ /* 0x000fc800078e00ff */
[----:B------:R-:W-:-:S04]  /*0700*/  IMAD.MOV R28, RZ, RZ, -R28 ;  /* 0x000000ffff1c7224 */ /* 0x000fc800078e0a1c */
[----:B------:R-:W-:-:S05]  /*0710*/  IMAD R19, R0, R28, R19 ;  /* 0x0000001c00137224 */ /* 0x000fca00078e0213 */
[----:B------:R-:W-:-:S13]  /*0720*/  ISETP.GE.U32.AND P1, PT, R19, R0, PT ;  /* 0x000000001300720c */ /* 0x000fda0003f26070 */
[----:B------:R-:W-:-:S05]  /*0730*/  @P1 IMAD.IADD R19, R19, 0x1, -R0 ;  /* 0x0000000113131824 */ /* 0x000fca00078e0a00 */
[----:B------:R-:W-:Y:S01]  /*0740*/  ISETP.GE.U32.AND P1, PT, R19, R0, PT ;  /* 0x000000001300720c */ /* 0x000fe20003f26070 */
[----:B-1----:R-:W-:-:S12]  /*0750*/  IMAD R20, R11, R6, RZ ;  /* 0x000000060b147224 */ /* 0x002fd800078e02ff */
[----:B------:R-:W-:-:S05]  /*0760*/  @P1 IMAD.IADD R19, R19, 0x1, -R0 ;  /* 0x0000000113131824 */ /* 0x000fca00078e0a00 */
[----:B0-----:R-:W-:Y:S01]  /*0770*/  SEL R23, R4, R19, !P0 ;  /* 0x0000001304177207 */ /* 0x001fe20004000000 */
[----:B------:R-:W-:Y:S02]  /*0780*/  IMAD R19, R11, R6, R29 ;  /* 0x000000060b137224 */ /* 0x000fe400078e021d */
[CC--:B------:R-:W-:Y:S02]  /*0790*/  IMAD R4, R3.reuse, R0.reuse, R20 ;  /* 0x0000000003047224 */ /* 0x0c0fe400078e0214 */
[----:B------:R-:W-:Y:S01]  /*07a0*/  IMAD R0, R3, R0, RZ ;  /* 0x0000000003007224 */ /* 0x000fe200078e02ff */
[C---:B------:R-:W-:Y:S01]  /*07b0*/  IADD3 R3, P0, PT, R8.reuse, R19, RZ ;  /* 0x0000001308037210 */ /* 0x040fe20007f1e0ff */
[-C--:B------:R-:W-:Y:S02]  /*07c0*/  IMAD R11, R11, R6.reuse, R27 ;  /* 0x000000060b0b7224 */ /* 0x080fe400078e021b */
[-C--:B------:R-:W-:Y:S01]  /*07d0*/  IMAD R29, R23, R6.reuse, R29 ;  /* 0x00000006171d7224 */ /* 0x080fe200078e021d */
[----:B------:R-:W-:Y:S01]  /*07e0*/  LEA.HI.X.SX32 R20, R19, R5, 0x1, P0 ;  /* 0x0000000513147211 */ /* 0x000fe200000f0eff */
[-C--:B------:R-:W-:Y:S01]  /*07f0*/  IMAD R27, R23, R6.reuse, R27 ;  /* 0x00000006171b7224 */ /* 0x080fe200078e021b */
[----:B------:R-:W-:Y:S01]  /*0800*/  LEA R22, P0, R3, UR6, 0x2 ;  /* 0x0000000603167c11 */ /* 0x000fe2000f8010ff */
[----:B------:R-:W-:Y:S01]  /*0810*/  IMAD R0, R23, R6, R0 ;  /* 0x0000000617007224 */ /* 0x000fe200078e0200 */
[----:B------:R-:W-:-:S02]  /*0820*/  IADD3 R6, P1, PT, R8, R11, RZ ;  /* 0x0000000b08067210 */ /* 0x000fc40007f3e0ff */
[----:B------:R-:W-:Y:S02]  /*0830*/  LEA.HI.X R23, R3, UR7, R20, 0x2, P0 ;  /* 0x0000000703177c11 */ /* 0x000fe400080f1414 */
[----:B------:R-:W-:Y:S02]  /*0840*/  LEA.HI.X.SX32 R3, R11, R5, 0x1, P1 ;  /* 0x000000050b037211 */ /* 0x000fe400008f0eff */
[C---:B------:R-:W-:Y:S01]  /*0850*/  LEA R24, P0, R6.reuse, UR6, 0x2 ;  /* 0x0000000606187c11 */ /* 0x040fe2000f8010ff */
[----:B------:R-:W5:Y:S03]  /*0860*/  LDG.E R22, desc[UR4][R22.64+-0x4] ;  /* 0xfffffc0416167981 */ /* 0x000f66000c1e1900 */
[----:B------:R-:W-:Y:S02]  /*0870*/  LEA.HI.X R25, R6, UR7, R3, 0x2, P0 ;  /* 0x0000000706197c11 */ /* 0x000fe400080f1403 */
[----:B------:R-:W-:-:S03]  /*0880*/  IADD3 R3, P0, PT, R8, R4, RZ ;  /* 0x0000000408037210 */ /* 0x000fc60007f1e0ff */
[----:B------:R0:W5:Y:S01]  /*0890*/  LDG.E R24, desc[UR4][R24.64+-0x4] ;  /* 0xfffffc0418187981 */ /* 0x000162000c1e1900 */
[----:B------:R-:W-:Y:S01]  /*08a0*/  LEA.HI.X.SX32 R6, R4, R5, 0x1, P0 ;  /* 0x0000000504067211 */ /* 0x000fe200000f0eff */
[--C-:B0-----:R-:W-:Y:S02]  /*08b0*/  IMAD.IADD R25, R9, 0x1, R19.reuse ;  /* 0x0000000109197824 */ /* 0x101fe400078e0213 */
[----:B------:R-:W-:Y:S01]  /*08c0*/  IMAD.IADD R19, R10, 0x1, R19 ;  /* 0x000000010a137824 */ /* 0x000fe200078e0213 */
[----:B--2---:R-:W-:Y:S02]  /*08d0*/  IADD3 R7, PT, PT, R7, R26, R2 ;  /* 0x0000001a07077210 */ /* 0x004fe40007ffe002 */
[----:B------:R-:W-:Y:S02]  /*08e0*/  LEA R2, P0, R3, UR6, 0x2 ;  /* 0x0000000603027c11 */ /* 0x000fe4000f8010ff */
[----:B---3--:R-:W-:Y:S02]  /*08f0*/  IADD3 R18, PT, PT, R17, R7, R18 ;  /* 0x0000000711127210 */ /* 0x008fe40007ffe012 */
[----:B------:R-:W-:-:S02]  /*0900*/  IADD3 R7, P1, PT, R8, R29, RZ ;  /* 0x0000001d08077210 */ /* 0x000fc40007f3e0ff */
[----:B------:R-:W-:Y:S02]  /*0910*/  LEA.HI.X R3, R3, UR7, R6, 0x2, P0 ;  /* 0x0000000703037c11 */ /* 0x000fe400080f1406 */
[----:B------:R-:W-:Y:S02]  /*0920*/  IADD3 R17, P2, PT, R8, R27, RZ ;  /* 0x0000001b08117210 */ /* 0x000fe40007f5e0ff */
[----:B----4-:R-:W-:Y:S01]  /*0930*/  IADD3 R14, PT, PT, R14, R18, R21 ;  /* 0x000000120e0e7210 */ /* 0x010fe20007ffe015 */
[----:B------:R0:W2:Y:S01]  /*0940*/  LDG.E R2, desc[UR4][R2.64+-0x4] ;  /* 0xfffffc0402027981 */ /* 0x0000a2000c1e1900 */
[-C--:B------:R-:W-:Y:S02]  /*0950*/  LEA.HI.X.SX32 R26, R29, R5.reuse, 0x1, P1 ;  /* 0x000000051d1a7211 */ /* 0x080fe400008f0eff */
[----:B------:R-:W-:Y:S02]  /*0960*/  LEA R20, P0, R7, UR6, 0x2 ;  /* 0x0000000607147c11 */ /* 0x000fe4000f8010ff */
[----:B------:R-:W-:-:S02]  /*0970*/  LEA.HI.X.SX32 R18, R27, R5, 0x1, P2 ;  /* 0x000000051b127211 */ /* 0x000fc400010f0eff */
[----:B------:R-:W-:Y:S02]  /*0980*/  LEA R6, P1, R17, UR6, 0x2 ;  /* 0x0000000611067c11 */ /* 0x000fe4000f8210ff */
[----:B------:R-:W-:Y:S02]  /*0990*/  LEA.HI.X R21, R7, UR7, R26, 0x2, P0 ;  /* 0x0000000707157c11 */ /* 0x000fe400080f141a */
[----:B-----5:R-:W-:Y:S02]  /*09a0*/  IADD3 R23, PT, PT, R16, R14, R15 ;  /* 0x0000000e10177210 */ /* 0x020fe40007ffe00f */
[----:B------:R-:W-:Y:S01]  /*09b0*/  IADD3 R16, P0, PT, R8, R0, RZ ;  /* 0x0000000008107210 */ /* 0x000fe20007f1e0ff */
[----:B------:R-:W-:Y:S01]  /*09c0*/  IMAD.IADD R15, R9, 0x1, R11 ;  /* 0x00000001090f7824 */ /* 0x000fe200078e020b */
[----:B------:R-:W-:Y:S01]  /*09d0*/  LEA.HI.X R7, R17, UR7, R18, 0x2, P1 ;  /* 0x0000000711077c11 */ /* 0x000fe200088f1412 */
[C---:B------:R-:W-:Y:S01]  /*09e0*/  IMAD.IADD R14, R9.reuse, 0x1, R29 ;  /* 0x00000001090e7824 */ /* 0x040fe200078e021d */
[C---:B------:R-:W-:Y:S01]  /*09f0*/  IADD3 R17, PT, PT, R9.reuse, R4, RZ ;  /* 0x0000000409117210 */ /* 0x040fe20007ffe0ff */
[C---:B------:R-:W-:Y:S01]  /*0a00*/  IMAD.IADD R8, R9.reuse, 0x1, R27 ;  /* 0x0000000109087824 */ /* 0x040fe200078e021b */
[----:B------:R-:W-:Y:S01]  /*0a10*/  LEA.HI.X.SX32 R5, R0, R5, 0x1, P0 ;  /* 0x0000000500057211 */ /* 0x000fe200000f0eff */
[----:B------:R-:W-:Y:S01]  /*0a20*/  IMAD.IADD R9, R9, 0x1, R0 ;  /* 0x0000000109097824 */ /* 0x000fe200078e0200 */
[C---:B------:R-:W-:Y:S01]  /*0a30*/  IADD3 R29, PT, PT, R10.reuse, R29, RZ ;  /* 0x0000001d0a1d7210 */ /* 0x040fe20007ffe0ff */
[C---:B0-----:R-:W-:Y:S01]  /*0a40*/  IMAD.IADD R3, R10.reuse, 0x1, R11 ;  /* 0x000000010a037824 */ /* 0x041fe200078e020b */
[----:B------:R-:W3:Y:S01]  /*0a50*/  LDG.E R20, desc[UR4][R20.64+-0x4] ;  /* 0xfffffc0414147981 */ /* 0x000ee2000c1e1900 */
[----:B------:R-:W-:-:S02]  /*0a60*/  IMAD.IADD R4, R10, 0x1, R4 ;  /* 0x000000010a047824 */ /* 0x000fc400078e0204 */
[C---:B------:R-:W-:Y:S02]  /*0a70*/  IMAD.IADD R27, R10.reuse, 0x1, R27 ;  /* 0x000000010a1b7824 */ /* 0x040fe400078e021b */
[----:B------:R-:W-:Y:S02]  /*0a80*/  IMAD.IADD R0, R10, 0x1, R0 ;  /* 0x000000010a007824 */ /* 0x000fe400078e0200 */
[--C-:B------:R-:W-:Y:S02]  /*0a90*/  IMAD.WIDE R10, R25, 0x4, R12.reuse ;  /* 0x00000004190a7825 */ /* 0x100fe400078e020c */
[----:B------:R0:W4:Y:S02]  /*0aa0*/  LDG.E R25, desc[UR4][R6.64+-0x4] ;  /* 0xfffffc0406197981 */ /* 0x000124000c1e1900 */
[--C-:B------:R-:W-:Y:S02]  /*0ab0*/  IMAD.WIDE R18, R19, 0x4, R12.reuse ;  /* 0x0000000413127825 */ /* 0x100fe400078e020c */
[----:B------:R1:W5:Y:S02]  /*0ac0*/  LDG.E R26, desc[UR4][R10.64] ;  /* 0x000000040a1a7981 */ /* 0x000364000c1e1900 */
[----:B0-----:R-:W-:-:S02]  /*0ad0*/  IMAD.WIDE R6, R3, 0x4, R12 ;  /* 0x0000000403067825 */ /* 0x001fc400078e020c */
[----:B------:R0:W2:Y:S02]  /*0ae0*/  LDG.E R3, desc[UR4][R18.64] ;  /* 0x0000000412037981 */ /* 0x0000a4000c1e1900 */
[--C-:B-1----:R-:W-:Y:S02]  /*0af0*/  IMAD.WIDE R10, R17, 0x4, R12.reuse ;  /* 0x00000004110a7825 */ /* 0x102fe400078e020c */
[----:B------:R1:W3:Y:S02]  /*0b00*/  LDG.E R17, desc[UR4][R6.64] ;  /* 0x0000000406117981 */ /* 0x0002e4000c1e1900 */
[--C-:B------:R-:W-:Y:S02]  /*0b10*/  IMAD.WIDE R28, R29, 0x4, R12.reuse ;  /* 0x000000041d1c7825 */ /* 0x100fe400078e020c */
[----:B------:R-:W4:Y:S02]  /*0b20*/  LDG.E R10, desc[UR4][R10.64] ;  /* 0x000000040a0a7981 */ /* 0x000f24000c1e1900 */
[----:B0-----:R-:W-:-:S04]  /*0b30*/  IMAD.WIDE R18, R4, 0x4, R12 ;  /* 0x0000000404127825 */ /* 0x001fc800078e020c */
[----:B-1----:R-:W-:Y:S01]  /*0b40*/  IMAD.WIDE R6, R14, 0x4, R12 ;  /* 0x000000040e067825 */ /* 0x002fe200078e020c */
[----:B------:R0:W4:Y:S01]  /*0b50*/  LDG.E R21, desc[UR4][R18.64] ;  /* 0x0000000412157981 */ /* 0x000122000c1e1900 */
[----:B------:R-:W-:-:S03]  /*0b60*/  LEA R4, P0, R16, UR6, 0x2 ;  /* 0x0000000610047c11 */ /* 0x000fc6000f8010ff */
[----:B------:R1:W4:Y:S01]  /*0b70*/  LDG.E R14, desc[UR4][R6.64] ;  /* 0x00000004060e7981 */ /* 0x000322000c1e1900 */
[----:B------:R-:W-:-:S03]  /*0b80*/  LEA.HI.X R5, R16, UR7, R5, 0x2, P0 ;  /* 0x0000000710057c11 */ /* 0x000fc600080f1405 */
[----:B------:R-:W4:Y:S01]  /*0b90*/  LDG.E R28, desc[UR4][R28.64] ;  /* 0x000000041c1c7981 */ /* 0x000f22000c1e1900 */
[----:B0-----:R-:W-:-:S03]  /*0ba0*/  IMAD.WIDE R18, R8, 0x4, R12 ;  /* 0x0000000408127825 */ /* 0x001fc600078e020c */
[----:B------:R0:W4:Y:S01]  /*0bb0*/  LDG.E R16, desc[UR4][R4.64+-0x4] ;  /* 0xfffffc0404107981 */ /* 0x000122000c1e1900 */
[----:B-1----:R-:W-:-:S03]  /*0bc0*/  IMAD.WIDE R6, R27, 0x4, R12 ;  /* 0x000000041b067825 */ /* 0x002fc600078e020c */
[----:B------:R-:W4:Y:S01]  /*0bd0*/  LDG.E R11, desc[UR4][R18.64] ;  /* 0x00000004120b7981 */ /* 0x000f22000c1e1900 */
[----:B------:R-:W-:-:S03]  /*0be0*/  IMAD.WIDE R8, R9, 0x4, R12 ;  /* 0x0000000409087825 */ /* 0x000fc600078e020c */
[----:B------:R-:W4:Y:S01]  /*0bf0*/  LDG.E R27, desc[UR4][R6.64] ;  /* 0x00000004061b7981 */ /* 0x000f22000c1e1900 */
[----:B0-----:R-:W-:-:S03]  /*0c00*/  IMAD.WIDE R4, R15, 0x4, R12 ;  /* 0x000000040f047825 */ /* 0x001fc600078e020c */
[----:B------:R-:W4:Y:S01]  /*0c10*/  LDG.E R9, desc[UR4][R8.64] ;  /* 0x0000000408097981 */ /* 0x000f22000c1e1900 */
[----:B------:R-:W-:-:S03]  /*0c20*/  IMAD.WIDE R12, R0, 0x4, R12 ;  /* 0x00000004000c7825 */ /* 0x000fc600078e020c */
[----:B------:R-:W4:Y:S04]  /*0c30*/  LDG.E R0, desc[UR4][R4.64] ;  /* 0x0000000404007981 */ /* 0x000f28000c1e1900 */
[----:B------:R-:W4:Y:S01]  /*0c40*/  LDG.E R12, desc[UR4][R12.64] ;  /* 0x000000040c0c7981 */ /* 0x000f22000c1e1900 */
[----:B-----5:R-:W-:-:S04]  /*0c50*/  IADD3 R22, PT, PT, R26, R23, R22 ;  /* 0x000000171a167210 */ /* 0x020fc80007ffe016 */
[----:B--2---:R-:W-:-:S04]  /*0c60*/  IADD3 R3, PT, PT, R24, R22, R3 ;  /* 0x0000001618037210 */ /* 0x004fc80007ffe003 */
[----:B---3--:R-:W-:-:S04]  /*0c70*/  IADD3 R2, PT, PT, R2, R3, R17 ;  /* 0x0000000302027210 */ /* 0x008fc80007ffe011 */
[----:B----4-:R-:W-:Y:S02]  /*0c80*/  IADD3 R21, PT, PT, R21, R2, R10 ;  /* 0x0000000215157210 */ /* 0x010fe40007ffe00a */
[----:B------:R-:W0:Y:S02]  /*0c90*/  LDC.64 R2, c[0x0][0x390] ;  /* 0x0000e400ff027b82 */ /* 0x000e240000000a00 */
[----:B------:R-:W-:-:S04]  /*0ca0*/  IADD3 R14, PT, PT, R14, R21, R20 ;  /* 0x000000150e0e7210 */ /* 0x000fc80007ffe014 */
[----:B------:R-:W-:-:S04]  /*0cb0*/  IADD3 R14, PT, PT, R25, R14, R28 ;  /* 0x0000000e190e7210 */ /* 0x000fc80007ffe01c */
[----:B------:R-:W-:-:S04]  /*0cc0*/  IADD3 R11, PT, PT, R27, R14, R11 ;  /* 0x0000000e1b0b7210 */ /* 0x000fc80007ffe00b */
[----:B------:R-:W-:Y:S02]  /*0cd0*/  IADD3 R11, PT, PT, R9, R11, R16 ;  /* 0x0000000b090b7210 */ /* 0x000fe40007ffe010 */
[----:B------:R-:W-:-:S03]  /*0ce0*/  ISETP.NE.AND P0, PT, R0, RZ, PT ;  /* 0x000000ff0000720c */ /* 0x000fc60003f05270 */
[----:B------:R-:W-:-:S05]  /*0cf0*/  IMAD.IADD R11, R12, 0x1, R11 ;  /* 0x000000010c0b7824 */ /* 0x000fca00078e020b */
[C---:B------:R-:W-:Y:S02]  /*0d00*/  LOP3.LUT R0, R11.reuse, 0xfffffffe, RZ, 0xc0, !PT ;  /* 0xfffffffe0b007812 */ /* 0x040fe400078ec0ff */
[----:B------:R-:W-:Y:S02]  /*0d10*/  ISETP.NE.AND P2, PT, R11, 0x3, PT ;  /* 0x000000030b00780c */ /* 0x000fe40003f45270 */
[----:B------:R-:W-:Y:S02]  /*0d20*/  ISETP.NE.AND P1, PT, R0, 0x2, PT ;  /* 0x000000020000780c */ /* 0x000fe40003f25270 */
[----:B------:R-:W-:Y:S02]  /*0d30*/  SEL R0, RZ, 0xffffffff, P2 ;  /* 0xffffffffff007807 */ /* 0x000fe40001000000 */
[----:B------:R-:W-:-:S04]  /*0d40*/  @P0 SEL R0, RZ, 0xffffffff, P1 ;  /* 0xffffffffff000807 */ /* 0x000fc80000800000 */
[----:B------:R-:W-:-:S04]  /*0d50*/  LOP3.LUT R0, R0, 0x1, RZ, 0xc0, !PT ;  /* 0x0000000100007812 */ /* 0x000fc800078ec0ff */
[----:B------:R-:W-:Y:S01]  /*0d60*/  ISETP.NE.U32.AND P0, PT, R0, 0x1, PT ;  /* 0x000000010000780c */ /* 0x000fe20003f05070 */
[----:B0-----:R-:W-:-:S05]  /*0d70*/  IMAD.WIDE R2, R15, 0x4, R2 ;  /* 0x000000040f027825 */ /* 0x001fca00078e0202 */
[----:B------:R0:W-:Y:S07]  /*0d80*/  STG.E desc[UR4][R2.64], RZ ;  /* 0x000000ff02007986 */ /* 0x0001ee000c101904 */
[----:B------:R-:W-:Y:S05]  /*0d90*/  @P0 EXIT ;  /* 0x000000000000094d */ /* 0x000fea0003800000 */
[----:B------:R-:W-:-:S05]  /*0da0*/  IMAD.MOV.U32 R5, RZ, RZ, 0x1 ;  /* 0x00000001ff057424 */ /* 0x000fca00078e00ff */
[----:B------:R-:W-:Y:S01]  /*0db0*/  STG.E desc[UR4][R2.64], R5 ;  /* 0x0000000502007986 */ /* 0x000fe2000c101904 */
[----:B------:R-:W-:Y:S05]  /*0dc0*/  EXIT ;  /* 0x000000000000794d */ /* 0x000fea0003800000 */
.L_x_0:
[----:B------:R-:W-:-:S00]  /*0dd0*/  BRA `(.L_x_0) ;  /* 0xfffffffc00fc7947 */ /* 0x000fc0000383ffff */
[----:B------:R-:W-:-:S00]  /*0de0*/  NOP ;  /* 0x0000000000007918 */ /* 0x000fc00000000000 */
        /* <DEDUP_REMOVED lines=9> */
.L_x_1:


//--------------------- .nv.shared.reserved.0     --------------------------
	.section	.nv.shared.reserved.0,"aw",@nobits
	.weak		__nv_reservedSMEM_offset_0_alias
	.size		__nv_reservedSMEM_offset_0_alias, 0, 64
	.other		__nv_reservedSMEM_offset_0_alias,@"STO_CUDA_RESERVED_SHARED STV_DEFAULT"
__nv_reservedSMEM_offset_0_alias:
	.zero		0
	.zero		64


//--------------------- .nv.constant0._Z11kernel_CA3DiPiS_ --------------------------
	.section	.nv.constant0._Z11kernel_CA3DiPiS_,"a",@progbits
	.sectionflags	@""
	.align	4
.nv.constant0._Z11kernel_CA3DiPiS_:
	.zero		920


//--------------------- SYMBOLS --------------------------

	.type		.nv.reservedSmem.offset0,@object
	.size		.nv.reservedSmem.offset0,0x4
